	.headerflags	@"EF_CUDA_TEXMODE_UNIFIED EF_CUDA_64BIT_ADDRESS EF_CUDA_ACCELERATORS EF_CUDA_SM90 EF_CUDA_VIRTUAL_SM(EF_CUDA_SM90)"
	.elftype	@"ET_EXEC"


//--------------------- .nv.info                  --------------------------
	.section	.nv.info,"",@"SHT_CUDA_INFO"
	.align	4


	//----- nvinfo : EIATTR_REGCOUNT
	.align		4
        /*0000*/ 	.byte	0x04, 0x2f
        /*0002*/ 	.short	(.L_3 - .L_2)
	.align		4
.L_2:
        /*0004*/ 	.word	index@(triton_poi_fused__native_batch_norm_legit_no_training_relu_9)
        /*0008*/ 	.word	0x00000012


	//----- nvinfo : EIATTR_MIN_STACK_SIZE
	.align		4
.L_3:
        /*000c*/ 	.byte	0x04, 0x12
        /*000e*/ 	.short	(.L_5 - .L_4)
	.align		4
.L_4:
        /*0010*/ 	.word	index@(triton_poi_fused__native_batch_norm_legit_no_training_relu_9)
        /*0014*/ 	.word	0x00000000


	//----- nvinfo : EIATTR_FRAME_SIZE
	.align		4
.L_5:
        /*0018*/ 	.byte	0x04, 0x11
        /*001a*/ 	.short	(.L_7 - .L_6)
	.align		4
.L_6:
        /*001c*/ 	.word	index@(triton_poi_fused__native_batch_norm_legit_no_training_relu_9)
        /*0020*/ 	.word	0x00000000


	//----- nvinfo : EIATTR_MIN_STACK_SIZE
	.align		4
.L_7:
        /*0024*/ 	.byte	0x04, 0x12
        /*0026*/ 	.short	(.L_9 - .L_8)
	.align		4
.L_8:
        /*0028*/ 	.word	index@(triton_poi_fused__native_batch_norm_legit_no_training_relu_9)
        /*002c*/ 	.word	0x00000000
.L_9:


//--------------------- .nv.info.triton_poi_fused__native_batch_norm_legit_no_training_relu_9 --------------------------
	.section	.nv.info.triton_poi_fused__native_batch_norm_legit_no_training_relu_9,"",@"SHT_CUDA_INFO"
	.sectionflags	@""
	.align	4


	//----- nvinfo : EIATTR_CUDA_API_VERSION
	.align		4
        /*0000*/ 	.byte	0x04, 0x37
        /*0002*/ 	.short	(.L_11 - .L_10)
.L_10:
        /*0004*/ 	.word	0x0000007c


	//----- nvinfo : EIATTR_KPARAM_INFO
	.align		4
.L_11:
        /*0008*/ 	.byte	0x04, 0x17
        /*000a*/ 	.short	(.L_13 - .L_12)
.L_12:
        /*000c*/ 	.word	0x00000000
        /*0010*/ 	.short	0x0006
        /*0012*/ 	.short	0x0030
        /*0014*/ 	.byte	0x00, 0xf0, 0x11, 0x00


	//----- nvinfo : EIATTR_KPARAM_INFO
	.align		4
.L_13:
        /*0018*/ 	.byte	0x04, 0x17
        /*001a*/ 	.short	(.L_15 - .L_14)
.L_14:
        /*001c*/ 	.word	0x00000000
        /*0020*/ 	.short	0x0005
        /*0022*/ 	.short	0x0028
        /*0024*/ 	.byte	0x00, 0xf4, 0x21, 0x00


	//----- nvinfo : EIATTR_KPARAM_INFO
	.align		4
.L_15:
        /*0028*/ 	.byte	0x04, 0x17
        /*002a*/ 	.short	(.L_17 - .L_16)
.L_16:
        /*002c*/ 	.word	0x00000000
        /*0030*/ 	.short	0x0004
        /*0032*/ 	.short	0x0020
        /*0034*/ 	.byte	0x00, 0xf4, 0x21, 0x00


	//----- nvinfo : EIATTR_KPARAM_INFO
	.align		4
.L_17:
        /*0038*/ 	.byte	0x04, 0x17
        /*003a*/ 	.short	(.L_19 - .L_18)
.L_18:
        /*003c*/ 	.word	0x00000000
        /*0040*/ 	.short	0x0003
        /*0042*/ 	.short	0x0018
        /*0044*/ 	.byte	0x00, 0xf4, 0x21, 0x00


	//----- nvinfo : EIATTR_KPARAM_INFO
	.align		4
.L_19:
        /*0048*/ 	.byte	0x04, 0x17
        /*004a*/ 	.short	(.L_21 - .L_20)
.L_20:
        /*004c*/ 	.word	0x00000000
        /*0050*/ 	.short	0x0002
        /*0052*/ 	.short	0x0010
        /*0054*/ 	.byte	0x00, 0xf4, 0x21, 0x00


	//----- nvinfo : EIATTR_KPARAM_INFO
	.align		4
.L_21:
        /*0058*/ 	.byte	0x04, 0x17
        /*005a*/ 	.short	(.L_23 - .L_22)
.L_22:
        /*005c*/ 	.word	0x00000000
        /*0060*/ 	.short	0x0001
        /*0062*/ 	.short	0x0008
        /*0064*/ 	.byte	0x00, 0xf4, 0x21, 0x00


	//----- nvinfo : EIATTR_KPARAM_INFO
	.align		4
.L_23:
        /*0068*/ 	.byte	0x04, 0x17
        /*006a*/ 	.short	(.L_25 - .L_24)
.L_24:
        /*006c*/ 	.word	0x00000000
        /*0070*/ 	.short	0x0000
        /*0072*/ 	.short	0x0000
        /*0074*/ 	.byte	0x00, 0xf4, 0x21, 0x00


	//----- nvinfo : EIATTR_SPARSE_MMA_MASK
	.align		4
.L_25:
        /*0078*/ 	.byte	0x03, 0x50
        /*007a*/ 	.short	0x0000


	//----- nvinfo : EIATTR_MAXREG_COUNT
	.align		4
        /*007c*/ 	.byte	0x03, 0x1b
        /*007e*/ 	.short	0x00ff


	//----- nvinfo : EIATTR_EXIT_INSTR_OFFSETS
	.align		4
        /*0080*/ 	.byte	0x04, 0x1c
        /*0082*/ 	.short	(.L_27 - .L_26)


	//   ....[0]....
.L_26:
        /*0084*/ 	.word	0x000003d0


	//----- nvinfo : EIATTR_REQNTID
	.align		4
.L_27:
        /*0088*/ 	.byte	0x04, 0x10
        /*008a*/ 	.short	(.L_29 - .L_28)
.L_28:
        /*008c*/ 	.word	0x00000080
        /*0090*/ 	.word	0x00000001
        /*0094*/ 	.word	0x00000001


	//----- nvinfo : EIATTR_CBANK_PARAM_SIZE
	.align		4
.L_29:
        /*0098*/ 	.byte	0x03, 0x19
        /*009a*/ 	.short	0x0034


	//----- nvinfo : EIATTR_PARAM_CBANK
	.align		4
        /*009c*/ 	.byte	0x04, 0x0a
        /*009e*/ 	.short	(.L_31 - .L_30)
	.align		4
.L_30:
        /*00a0*/ 	.word	index@(.nv.constant0.triton_poi_fused__native_batch_norm_legit_no_training_relu_9)
        /*00a4*/ 	.short	0x0210
        /*00a6*/ 	.short	0x0034


	//----- nvinfo : EIATTR_SW_WAR
	.align		4
.L_31:
        /*00a8*/ 	.byte	0x04, 0x36
        /*00aa*/ 	.short	(.L_33 - .L_32)
.L_32:
        /*00ac*/ 	.word	0x00000008
.L_33:


//--------------------- .nv.callgraph             --------------------------
	.section	.nv.callgraph,"",@"SHT_CUDA_CALLGRAPH"
	.align	4
	.sectionentsize	8
	.align		4
        /*0000*/ 	.word	0x00000000
	.align		4
        /*0004*/ 	.word	0xffffffff
	.align		4
        /*0008*/ 	.word	0x00000000
	.align		4
        /*000c*/ 	.word	0xfffffffe
	.align		4
        /*0010*/ 	.word	0x00000000
	.align		4
        /*0014*/ 	.word	0xfffffffd
	.align		4
        /*0018*/ 	.word	0x00000000
	.align		4
        /*001c*/ 	.word	0xfffffffc


//--------------------- .nv.constant4             --------------------------
	.section	.nv.constant4,"a",@progbits
	.align	8
	.align		8
.nv.constant4:
        /*0000*/ 	.dword	_$_str
	.align		8
        /*0008*/ 	.dword	_$_str_$_2


//--------------------- .text.triton_poi_fused__native_batch_norm_legit_no_training_relu_9 --------------------------
	.section	.text.triton_poi_fused__native_batch_norm_legit_no_training_relu_9,"ax",@progbits
	.align	128
        .global         triton_poi_fused__native_batch_norm_legit_no_training_relu_9
        .type           triton_poi_fused__native_batch_norm_legit_no_training_relu_9,@function
        .size           triton_poi_fused__native_batch_norm_legit_no_training_relu_9,(.L_x_1 - triton_poi_fused__native_batch_norm_legit_no_training_relu_9)
        .other          triton_poi_fused__native_batch_norm_legit_no_training_relu_9,@"STO_CUDA_ENTRY STV_DEFAULT"
triton_poi_fused__native_batch_norm_legit_no_training_relu_9:
.text.triton_poi_fused__native_batch_norm_legit_no_training_relu_9:
[----:B------:R-:W-:Y:S01]  /*0000*/  LDC R1, c[0x0][0x28] ;  /* 0x00000a00ff017b82 */ /* 0x000fe20000000800 */
[----:B------:R-:W1:Y:S07]  /*0010*/  S2R R0, SR_TID.X ;  /* 0x0000000000007919 */ /* 0x000e6e0000002100 */
[----:B------:R-:W2:Y:S01]  /*0020*/  LDC.64 R2, c[0x0][0x220] ;  /* 0x00008800ff027b82 */ /* 0x000ea20000000a00 */
[----:B------:R-:W-:Y:S01]  /*0030*/  ULDC.64 UR4, c[0x0][0x208] ;  /* 0x0000820000047ab9 */ /* 0x000fe20000000a00 */
[----:B------:R-:W3:Y:S06]  /*0040*/  S2R R7, SR_CTAID.X ;  /* 0x0000000000077919 */ /* 0x000eec0000002500 */
[----:B------:R-:W4:Y:S08]  /*0050*/  LDC.64 R8, c[0x0][0x228] ;  /* 0x00008a00ff087b82 */ /* 0x000f300000000a00 */
[----:B------:R-:W5:Y:S01]  /*0060*/  LDC.64 R10, c[0x0][0x230] ;  /* 0x00008c00ff0a7b82 */ /* 0x000f620000000a00 */
[----:B-1----:R-:W-:-:S02]  /*0070*/  SHF.L.U32 R0, R0, 0x1, RZ ;  /* 0x0000000100007819 */ /* 0x002fc400000006ff */
[----:B---3--:R-:W-:Y:S02]  /*0080*/  SHF.R.S32.HI R5, RZ, 0x17, R7 ;  /* 0x00000017ff057819 */ /* 0x008fe40000011407 */
[----:B------:R-:W-:Y:S02]  /*0090*/  LOP3.LUT R0, R0, 0xfe, RZ, 0xc0, !PT ;  /* 0x000000fe00007812 */ /* 0x000fe400078ec0ff */
[----:B------:R-:W-:Y:S02]  /*00a0*/  SGXT R5, R5, 0x1 ;  /* 0x000000010505781a */ /* 0x000fe40000000200 */
[----:B------:R-:W-:Y:S02]  /*00b0*/  LEA R0, R7, R0, 0x8 ;  /* 0x0000000007007211 */ /* 0x000fe400078e40ff */
[----:B------:R-:W1:Y:S02]  /*00c0*/  LDC.64 R6, c[0x0][0x218] ;  /* 0x00008600ff067b82 */ /* 0x000e640000000a00 */
[----:B------:R-:W-:-:S04]  /*00d0*/  LEA.HI R5, R5, R0, RZ, 0x6 ;  /* 0x0000000005057211 */ /* 0x000fc800078f30ff */
[----:B------:R-:W-:-:S04]  /*00e0*/  LOP3.LUT R5, R5, 0xffffffc0, RZ, 0xc0, !PT ;  /* 0xffffffc005057812 */ /* 0x000fc800078ec0ff */
[----:B------:R-:W-:Y:S02]  /*00f0*/  IADD3 R13, R0, -R5, RZ ;  /* 0x80000005000d7210 */ /* 0x000fe40007ffe0ff */
[----:B------:R-:W3:Y:S03]  /*0100*/  LDC.64 R4, c[0x0][0x210] ;  /* 0x00008400ff047b82 */ /* 0x000ee60000000a00 */
[----:B--2---:R-:W-:-:S06]  /*0110*/  IMAD.WIDE R2, R13, 0x4, R2 ;  /* 0x000000040d027825 */ /* 0x004fcc00078e0202 */
[----:B------:R-:W2:Y:S01]  /*0120*/  LDG.E.EL.64 R2, desc[UR4][R2.64] ;  /* 0x0000000402027981 */ /* 0x000ea2000c2e1b00 */
[----:B-1----:R-:W-:-:S04]  /*0130*/  IMAD.WIDE R6, R13, 0x4, R6 ;  /* 0x000000040d067825 */ /* 0x002fc800078e0206 */
[C---:B----4-:R-:W-:Y:S02]  /*0140*/  IMAD.WIDE R8, R13.reuse, 0x4, R8 ;  /* 0x000000040d087825 */ /* 0x050fe400078e0208 */
[----:B------:R-:W4:Y:S02]  /*0150*/  LDG.E.EL.64 R6, desc[UR4][R6.64] ;  /* 0x0000000406067981 */ /* 0x000f24000c2e1b00 */
[----:B-----5:R-:W-:Y:S02]  /*0160*/  IMAD.WIDE R10, R13, 0x4, R10 ;  /* 0x000000040d0a7825 */ /* 0x020fe400078e020a */
[----:B------:R-:W5:Y:S02]  /*0170*/  LDG.E.EL.64 R8, desc[UR4][R8.64] ;  /* 0x0000000408087981 */ /* 0x000f64000c2e1b00 */
[----:B---3--:R-:W-:Y:S02]  /*0180*/  IMAD.WIDE R4, R0, 0x4, R4 ;  /* 0x0000000400047825 */ /* 0x008fe400078e0204 */
[----:B------:R-:W5:Y:S04]  /*0190*/  LDG.E.EL.64 R10, desc[UR4][R10.64] ;  /* 0x000000040a0a7981 */ /* 0x000f68000c2e1b00 */
[----:B------:R-:W4:Y:S01]  /*01a0*/  LDG.E.64 R4, desc[UR4][R4.64] ;  /* 0x0000000404047981 */ /* 0x000f22000c1e1b00 */
[----:B------:R-:W-:Y:S01]  /*01b0*/  HFMA2.MMA R14, -RZ, RZ, 1.625, 0 ;  /* 0x3e800000ff0e7435 */ /* 0x000fe200000001ff */
[----:B--2---:R-:W-:Y:S01]  /*01c0*/  FADD R2, R2, 9.9999997473787516356e-06 ;  /* 0x3727c5ac02027421 */ /* 0x004fe20000000000 */
[----:B------:R-:W-:-:S03]  /*01d0*/  FADD R3, R3, 9.9999997473787516356e-06 ;  /* 0x3727c5ac03037421 */ /* 0x000fc60000000000 */
[----:B------:R-:W1:Y:S08]  /*01e0*/  MUFU.SQRT R12, R2 ;  /* 0x00000002000c7308 */ /* 0x000e700000002000 */
[----:B------:R2:W3:Y:S01]  /*01f0*/  MUFU.SQRT R13, R3 ;  /* 0x00000003000d7308 */ /* 0x0004e20000002000 */
[C---:B-1----:R-:W-:Y:S02]  /*0200*/  FSETP.GT.AND P0, PT, R12.reuse, 8.50705917302346158658e+37, PT ;  /* 0x7e8000000c00780b */ /* 0x042fe40003f04000 */
[----:B------:R-:W-:Y:S01]  /*0210*/  FSETP.GEU.AND P2, PT, R12, 1.175494350822287508e-38, PT ;  /* 0x008000000c00780b */ /* 0x000fe20003f4e000 */
[----:B--2---:R-:W1:Y:S01]  /*0220*/  LDC.64 R2, c[0x0][0x238] ;  /* 0x00008e00ff027b82 */ /* 0x004e620000000a00 */
[----:B---3--:R-:W-:-:S02]  /*0230*/  FSETP.GT.AND P1, PT, R13, 8.50705917302346158658e+37, PT ;  /* 0x7e8000000d00780b */ /* 0x008fc40003f24000 */
[----:B------:R-:W-:-:S07]  /*0240*/  FSETP.GEU.AND P3, PT, R13, 1.175494350822287508e-38, PT ;  /* 0x008000000d00780b */ /* 0x000fce0003f6e000 */
[----:B------:R-:W-:-:S04]  /*0250*/  @P0 FMUL R12, R12, 0.25 ;  /* 0x3e8000000c0c0820 */ /* 0x000fc80000400000 */
[----:B------:R-:W-:Y:S01]  /*0260*/  @!P2 FMUL R12, R12, 16777216 ;  /* 0x4b8000000c0ca820 */ /* 0x000fe20000400000 */
[----:B------:R-:W-:-:S04]  /*0270*/  @P1 FMUL R13, R13, 0.25 ;  /* 0x3e8000000d0d1820 */ /* 0x000fc80000400000 */
[----:B------:R-:W-:Y:S01]  /*0280*/  @!P3 FMUL R13, R13, 16777216 ;  /* 0x4b8000000d0db820 */ /* 0x000fe20000400000 */
[----:B------:R-:W2:Y:S01]  /*0290*/  MUFU.RCP R12, R12 ;  /* 0x0000000c000c7308 */ /* 0x000ea20000001000 */
[----:B------:R-:W-:-:S07]  /*02a0*/  FSEL R15, R14, 1, P0 ;  /* 0x3f8000000e0f7808 */ /* 0x000fce0000000000 */
[----:B------:R-:W3:Y:S01]  /*02b0*/  MUFU.RCP R13, R13 ;  /* 0x0000000d000d7308 */ /* 0x000ee20000001000 */
[----:B------:R-:W-:Y:S01]  /*02c0*/  FSEL R14, R14, 1, P1 ;  /* 0x3f8000000e0e7808 */ /* 0x000fe20000800000 */
[----:B------:R-:W-:-:S04]  /*02d0*/  @!P2 FMUL R15, R15, 16777216 ;  /* 0x4b8000000f0fa820 */ /* 0x000fc80000400000 */
[----:B------:R-:W-:Y:S01]  /*02e0*/  @!P3 FMUL R14, R14, 16777216 ;  /* 0x4b8000000e0eb820 */ /* 0x000fe20000400000 */
[----:B----4-:R-:W-:Y:S01]  /*02f0*/  FADD R5, R5, -R7 ;  /* 0x8000000705057221 */ /* 0x010fe20000000000 */
[----:B------:R-:W-:Y:S01]  /*0300*/  FADD R4, R4, -R6 ;  /* 0x8000000604047221 */ /* 0x000fe20000000000 */
[----:B--2---:R-:W-:Y:S01]  /*0310*/  FMUL R15, R12, R15 ;  /* 0x0000000f0c0f7220 */ /* 0x004fe20000400000 */
[----:B---3--:R-:W-:-:S03]  /*0320*/  FMUL R14, R13, R14 ;  /* 0x0000000e0d0e7220 */ /* 0x008fc60000400000 */
[----:B------:R-:W-:Y:S01]  /*0330*/  FMUL R15, R4, R15 ;  /* 0x0000000f040f7220 */ /* 0x000fe20000400000 */
[----:B------:R-:W-:-:S03]  /*0340*/  FMUL R14, R5, R14 ;  /* 0x0000000e050e7220 */ /* 0x000fc60000400000 */
[----:B-----5:R-:W-:Y:S01]  /*0350*/  FFMA R8, R8, R15, R10 ;  /* 0x0000000f08087223 */ /* 0x020fe2000000000a */
[----:B------:R-:W-:-:S04]  /*0360*/  FFMA R9, R9, R14, R11 ;  /* 0x0000000e09097223 */ /* 0x000fc8000000000b */
[----:B------:R-:W-:Y:S02]  /*0370*/  FSETP.GEU.AND P0, PT, R8, RZ, PT ;  /* 0x000000ff0800720b */ /* 0x000fe40003f0e000 */
[C---:B------:R-:W-:Y:S01]  /*0380*/  FSETP.GEU.AND P1, PT, R9.reuse, RZ, PT ;  /* 0x000000ff0900720b */ /* 0x040fe20003f2e000 */
[----:B-1----:R-:W-:Y:S01]  /*0390*/  IMAD.WIDE R2, R0, 0x4, R2 ;  /* 0x0000000400027825 */ /* 0x002fe200078e0202 */
[----:B------:R-:W-:Y:S02]  /*03a0*/  FSEL R8, R8, RZ, P0 ;  /* 0x000000ff08087208 */ /* 0x000fe40000000000 */
[----:B------:R-:W-:-:S05]  /*03b0*/  FSEL R9, R9, RZ, P1 ;  /* 0x000000ff09097208 */ /* 0x000fca0000800000 */
[----:B------:R-:W-:Y:S01]  /*03c0*/  STG.E.64 desc[UR4][R2.64], R8 ;  /* 0x0000000802007986 */ /* 0x000fe2000c101b04 */
[----:B------:R-:W-:Y:S05]  /*03d0*/  EXIT ;  /* 0x000000000000794d */ /* 0x000fea0003800000 */
.L_x_0:
[----:B------:R-:W-:-:S00]  /*03e0*/  BRA `(.L_x_0) ;  /* 0xfffffffc00fc7947 */ /* 0x000fc0000383ffff */
[----:B------:R-:W-:-:S00]  /*03f0*/  NOP ;  /* 0x0000000000007918 */ /* 0x000fc00000000000 */
        /* <DEDUP_REMOVED lines=8> */
.L_x_1:


//--------------------- .nv.global.init           --------------------------
	.section	.nv.global.init,"aw",@progbits
.nv.global.init:
	.type		_$_str,@object
	.size		_$_str,(_$_str_$_2 - _$_str)
_$_str:
        /*0000*/ 	.byte	0x5f, 0x5f, 0x43, 0x55, 0x44, 0x41, 0x5f, 0x46, 0x54, 0x5a, 0x00
	.type		_$_str_$_2,@object
	.size		_$_str_$_2,(.L_1 - _$_str_$_2)
_$_str_$_2:
        /*000b*/ 	.byte	0x5f, 0x5f, 0x43, 0x55, 0x44, 0x41, 0x5f, 0x50, 0x52, 0x45, 0x43, 0x5f, 0x53, 0x51, 0x52, 0x54
        /*001b*/ 	.byte	0x00
.L_1:


//--------------------- .nv.constant0.triton_poi_fused__native_batch_norm_legit_no_training_relu_9 --------------------------
	.section	.nv.constant0.triton_poi_fused__native_batch_norm_legit_no_training_relu_9,"a",@progbits
	.sectionflags	@""
	.align	4
.nv.constant0.triton_poi_fused__native_batch_norm_legit_no_training_relu_9:
	.zero		580
